//
// Generated by NVIDIA NVVM Compiler
//
// Compiler Build ID: CL-36424714
// Cuda compilation tools, release 13.0, V13.0.88
// Based on NVVM 20.0.0
//

.version 9.0
.target sm_100
.address_size 64

	// .globl	matSum

.visible .entry matSum(
	.param .u64 .ptr .align 1 matSum_param_0,
	.param .u64 .ptr .align 1 matSum_param_1,
	.param .u64 .ptr .align 1 matSum_param_2
)
{
	.reg .pred 	%p<3>;
	.reg .b32 	%r<12>;
	.reg .b64 	%rd<11>;

	ld.param.u64 	%rd4, [matSum_param_0];
	ld.param.u64 	%rd5, [matSum_param_1];
	ld.param.u64 	%rd6, [matSum_param_2];
	mov.u32 	%r5, %ctaid.x;
	mov.u32 	%r6, %ntid.x;
	mov.u32 	%r7, %tid.x;
	mad.lo.s32 	%r11, %r5, %r6, %r7;
	setp.gt.s32 	%p1, %r11, 999;
	@%p1 bra 	$L__BB0_3;
	mov.u32 	%r2, %nctaid.x;
	cvta.to.global.u64 	%rd1, %rd4;
	cvta.to.global.u64 	%rd2, %rd5;
	cvta.to.global.u64 	%rd3, %rd6;
$L__BB0_2:
	mul.wide.s32 	%rd7, %r11, 4;
	add.s64 	%rd8, %rd1, %rd7;
	ld.global.u32 	%r8, [%rd8];
	add.s64 	%rd9, %rd2, %rd7;
	ld.global.u32 	%r9, [%rd9];
	add.s32 	%r10, %r9, %r8;
	add.s64 	%rd10, %rd3, %rd7;
	st.global.u32 	[%rd10], %r10;
	add.s32 	%r11, %r11, %r2;
	setp.lt.s32 	%p2, %r11, 1000;
	@%p2 bra 	$L__BB0_2;
$L__BB0_3:
	ret;

}
	// .globl	helloCuda
.visible .entry helloCuda()
{


	ret;

}


// ===== COMPILED SASS (sm_100) =====

	.target	sm_100

	.elftype	@"ET_EXEC"


//--------------------- .note.nv.tkinfo           --------------------------
	.section	.note.nv.tkinfo,"",@"SHT_NOTE"
	.sectionflags	@"SHF_NOTE_NV_TKINFO"
	.tkinfo
        /*0018*/ 	.word	0x00000002
        /*0030*/ 	.string	""
        /*0030*/ 	.string	"ptxas"
        /*0030*/ 	.string	"Cuda compilation tools, release 13.0, V13.0.88"
        /*0030*/ 	.string	"Build cuda_13.0.r13.0/compiler.36424714_0"
        /*0030*/ 	.string	"-arch sm_100 -m 64 "



//--------------------- .note.nv.cuinfo           --------------------------
	.section	.note.nv.cuinfo,"",@"SHT_NOTE"
	.sectionflags	@"SHF_NOTE_NV_CUINFO"
        /*0018*/ 	.short	0x0002
        /*001a*/ 	.short	0x0064
        /*001c*/ 	.short	0x0082
	.zero		2


//--------------------- .nv.info                  --------------------------
	.section	.nv.info,"",@"SHT_CUDA_INFO"
	.align	4


	//----- nvinfo : EIATTR_REGCOUNT
	.align		4
        /*0000*/ 	.byte	0x04, 0x2f
        /*0002*/ 	.short	(.L_1 - .L_0)
	.align		4
.L_0:
        /*0004*/ 	.word	index@(matSum)
        /*0008*/ 	.word	0x00000012


	//----- nvinfo : EIATTR_FRAME_SIZE
	.align		4
.L_1:
        /*000c*/ 	.byte	0x04, 0x11
        /*000e*/ 	.short	(.L_3 - .L_2)
	.align		4
.L_2:
        /*0010*/ 	.word	index@(matSum)
        /*0014*/ 	.word	0x00000000


	//----- nvinfo : EIATTR_REGCOUNT
	.align		4
.L_3:
        /*0018*/ 	.byte	0x04, 0x2f
        /*001a*/ 	.short	(.L_5 - .L_4)
	.align		4
.L_4:
        /*001c*/ 	.word	index@(helloCuda)
        /*0020*/ 	.word	0x00000004


	//----- nvinfo : EIATTR_FRAME_SIZE
	.align		4
.L_5:
        /*0024*/ 	.byte	0x04, 0x11
        /*0026*/ 	.short	(.L_7 - .L_6)
	.align		4
.L_6:
        /*0028*/ 	.word	index@(helloCuda)
        /*002c*/ 	.word	0x00000000


	//----- nvinfo : EIATTR_MIN_STACK_SIZE
	.align		4
.L_7:
        /*0030*/ 	.byte	0x04, 0x12
        /*0032*/ 	.short	(.L_9 - .L_8)
	.align		4
.L_8:
        /*0034*/ 	.word	index@(helloCuda)
        /*0038*/ 	.word	0x00000000


	//----- nvinfo : EIATTR_MIN_STACK_SIZE
	.align		4
.L_9:
        /*003c*/ 	.byte	0x04, 0x12
        /*003e*/ 	.short	(.L_11 - .L_10)
	.align		4
.L_10:
        /*0040*/ 	.word	index@(matSum)
        /*0044*/ 	.word	0x00000000
.L_11:


//--------------------- .nv.compat                --------------------------
	.section	.nv.compat,"",@"SHT_CUDA_COMPAT_INFO"
	.align	4
        /*0000*/ 	.byte	0x02, 0x09, 0x00, 0x00, 0x02, 0x02, 0x01, 0x00, 0x02, 0x05, 0x05, 0x00, 0x03, 0x07, 0x01, 0x01
        /*0010*/ 	.byte	0x02, 0x03, 0x00, 0x00, 0x02, 0x06, 0x01, 0x00, 0x04, 0x0b, 0x08, 0x00, 0x09, 0x00, 0x00, 0x00
        /*0020*/ 	.byte	0x00, 0x00, 0x00, 0x00


//--------------------- .nv.info.helloCuda        --------------------------
	.section	.nv.info.helloCuda,"",@"SHT_CUDA_INFO"
	.sectionflags	@""
	.align	4


	//----- nvinfo : EIATTR_CUDA_API_VERSION
	.align		4
        /*0000*/ 	.byte	0x04, 0x37
        /*0002*/ 	.short	(.L_13 - .L_12)
.L_12:
        /*0004*/ 	.word	0x00000082


	//----- nvinfo : EIATTR_SPARSE_MMA_MASK
	.align		4
.L_13:
        /*0008*/ 	.byte	0x03, 0x50
        /*000a*/ 	.short	0x0000


	//----- nvinfo : EIATTR_MAXREG_COUNT
	.align		4
        /*000c*/ 	.byte	0x03, 0x1b
        /*000e*/ 	.short	0x00ff


	//----- nvinfo : EIATTR_MERCURY_ISA_VERSION
	.align		4
        /*0010*/ 	.byte	0x03, 0x5f
        /*0012*/ 	.short	0x0101


	//----- nvinfo : EIATTR_VRC_CTA_INIT_COUNT
	.align		4
        /*0014*/ 	.byte	0x02, 0x4a
	.zero		1
	.zero		1


	//----- nvinfo : EIATTR_EXIT_INSTR_OFFSETS
	.align		4
        /*0018*/ 	.byte	0x04, 0x1c
        /*001a*/ 	.short	(.L_15 - .L_14)


	//   ....[0]....
.L_14:
        /*001c*/ 	.word	0x00000010


	//----- nvinfo : EIATTR_SW_WAR
	.align		4
.L_15:
        /*0020*/ 	.byte	0x04, 0x36
        /*0022*/ 	.short	(.L_17 - .L_16)
.L_16:
        /*0024*/ 	.word	0x00000008
.L_17:


//--------------------- .nv.info.matSum           --------------------------
	.section	.nv.info.matSum,"",@"SHT_CUDA_INFO"
	.sectionflags	@""
	.align	4


	//----- nvinfo : EIATTR_CUDA_API_VERSION
	.align		4
        /*0000*/ 	.byte	0x04, 0x37
        /*0002*/ 	.short	(.L_19 - .L_18)
.L_18:
        /*0004*/ 	.word	0x00000082


	//----- nvinfo : EIATTR_KPARAM_INFO
	.align		4
.L_19:
        /*0008*/ 	.byte	0x04, 0x17
        /*000a*/ 	.short	(.L_21 - .L_20)
.L_20:
        /*000c*/ 	.word	0x00000000
        /*0010*/ 	.short	0x0002
        /*0012*/ 	.short	0x0010
        /*0014*/ 	.byte	0x00, 0xf5, 0x21, 0x00


	//----- nvinfo : EIATTR_KPARAM_INFO
	.align		4
.L_21:
        /*0018*/ 	.byte	0x04, 0x17
        /*001a*/ 	.short	(.L_23 - .L_22)
.L_22:
        /*001c*/ 	.word	0x00000000
        /*0020*/ 	.short	0x0001
        /*0022*/ 	.short	0x0008
        /*0024*/ 	.byte	0x00, 0xf5, 0x21, 0x00


	//----- nvinfo : EIATTR_KPARAM_INFO
	.align		4
.L_23:
        /*0028*/ 	.byte	0x04, 0x17
        /*002a*/ 	.short	(.L_25 - .L_24)
.L_24:
        /*002c*/ 	.word	0x00000000
        /*0030*/ 	.short	0x0000
        /*0032*/ 	.short	0x0000
        /*0034*/ 	.byte	0x00, 0xf5, 0x21, 0x00


	//----- nvinfo : EIATTR_SPARSE_MMA_MASK
	.align		4
.L_25:
        /*0038*/ 	.byte	0x03, 0x50
        /*003a*/ 	.short	0x0000


	//----- nvinfo : EIATTR_MAXREG_COUNT
	.align		4
        /*003c*/ 	.byte	0x03, 0x1b
        /*003e*/ 	.short	0x00ff


	//----- nvinfo : EIATTR_MERCURY_ISA_VERSION
	.align		4
        /*0040*/ 	.byte	0x03, 0x5f
        /*0042*/ 	.short	0x0101


	//----- nvinfo : EIATTR_VRC_CTA_INIT_COUNT
	.align		4
        /*0044*/ 	.byte	0x02, 0x4a
	.zero		1
	.zero		1


	//----- nvinfo : EIATTR_EXIT_INSTR_OFFSETS
	.align		4
        /*0048*/ 	.byte	0x04, 0x1c
        /*004a*/ 	.short	(.L_27 - .L_26)


	//   ....[0]....
.L_26:
        /*004c*/ 	.word	0x00000060


	//   ....[1]....
        /*0050*/ 	.word	0x00000160


	//----- nvinfo : EIATTR_CRS_STACK_SIZE
	.align		4
.L_27:
        /*0054*/ 	.byte	0x04, 0x1e
        /*0056*/ 	.short	(.L_29 - .L_28)
.L_28:
        /*0058*/ 	.word	0x00000000


	//----- nvinfo : EIATTR_CBANK_PARAM_SIZE
	.align		4
.L_29:
        /*005c*/ 	.byte	0x03, 0x19
        /*005e*/ 	.short	0x0018


	//----- nvinfo : EIATTR_PARAM_CBANK
	.align		4
        /*0060*/ 	.byte	0x04, 0x0a
        /*0062*/ 	.short	(.L_31 - .L_30)
	.align		4
.L_30:
        /*0064*/ 	.word	index@(.nv.constant0.matSum)
        /*0068*/ 	.short	0x0380
        /*006a*/ 	.short	0x0018


	//----- nvinfo : EIATTR_SW_WAR
	.align		4
.L_31:
        /*006c*/ 	.byte	0x04, 0x36
        /*006e*/ 	.short	(.L_33 - .L_32)
.L_32:
        /*0070*/ 	.word	0x00000008
.L_33:


//--------------------- .nv.callgraph             --------------------------
	.section	.nv.callgraph,"",@"SHT_CUDA_CALLGRAPH"
	.align	4
	.sectionentsize	8
	.align		4
        /*0000*/ 	.word	0x00000000
	.align		4
        /*0004*/ 	.word	0xffffffff
	.align		4
        /*0008*/ 	.word	0x00000000
	.align		4
        /*000c*/ 	.word	0xfffffffe
	.align		4
        /*0010*/ 	.word	0x00000000
	.align		4
        /*0014*/ 	.word	0xfffffffd
	.align		4
        /*0018*/ 	.word	0x00000000
	.align		4
        /*001c*/ 	.word	0xfffffffc


//--------------------- .text.helloCuda           --------------------------
	.section	.text.helloCuda,"ax",@progbits
	.align	128
        .global         helloCuda
        .type           helloCuda,@function
        .size           helloCuda,(.L_x_3 - helloCuda)
        .other          helloCuda,@"STO_CUDA_ENTRY STV_DEFAULT"
helloCuda:
.text.helloCuda:
[----:B------:R-:W-:Y:S01]  /*0000*/  LDC R1, c[0x0][0x37c] ;  /* 0x0000df00ff017b82 */ /* 0x000fe20000000800 */
[----:B------:R-:W-:Y:S05]  /*0010*/  EXIT ;  /* 0x000000000000794d */ /* 0x000fea0003800000 */
.L_x_0:
[----:B------:R-:W-:-:S00]  /*0020*/  BRA `(.L_x_0) ;  /* 0xfffffffc00fc7947 */ /* 0x000fc0000383ffff */
[----:B------:R-:W-:-:S00]  /*0030*/  NOP ;  /* 0x0000000000007918 */ /* 0x000fc00000000000 */
        /* <DEDUP_REMOVED lines=12> */
.L_x_3:


//--------------------- .text.matSum              --------------------------
	.section	.text.matSum,"ax",@progbits
	.align	128
        .global         matSum
        .type           matSum,@function
        .size           matSum,(.L_x_4 - matSum)
        .other          matSum,@"STO_CUDA_ENTRY STV_DEFAULT"
matSum:
.text.matSum:
[----:B------:R-:W-:Y:S01]  /*0000*/  LDC R1, c[0x0][0x37c] ;  /* 0x0000df00ff017b82 */ /* 0x000fe20000000800 */
[----:B------:R-:W0:Y:S07]  /*0010*/  S2R R3, SR_TID.X ;  /* 0x0000000000037919 */ /* 0x000e2e0000002100 */
[----:B------:R-:W0:Y:S08]  /*0020*/  S2UR UR4, SR_CTAID.X ;  /* 0x00000000000479c3 */ /* 0x000e300000002500 */
[----:B------:R-:W0:Y:S02]  /*0030*/  LDC R0, c[0x0][0x360] ;  /* 0x0000d800ff007b82 */ /* 0x000e240000000800 */
[----:B0-----:R-:W-:-:S05]  /*0040*/  IMAD R0, R0, UR4, R3 ;  /* 0x0000000400007c24 */ /* 0x001fca000f8e0203 */
[----:B------:R-:W-:-:S13]  /*0050*/  ISETP.GT.AND P0, PT, R0, 0x3e7, PT ;  /* 0x000003e70000780c */ /* 0x000fda0003f04270 */
[----:B------:R-:W-:Y:S05]  /*0060*/  @P0 EXIT ;  /* 0x000000000000094d */ /* 0x000fea0003800000 */
[----:B------:R-:W0:Y:S01]  /*0070*/  LDC.64 R12, c[0x0][0x390] ;  /* 0x0000e400ff0c7b82 */ /* 0x000e220000000a00 */
[----:B------:R-:W1:Y:S01]  /*0080*/  LDCU UR4, c[0x0][0x370] ;  /* 0x00006e00ff0477ac */ /* 0x000e620008000800 */
[----:B------:R-:W2:Y:S06]  /*0090*/  LDCU.64 UR6, c[0x0][0x358] ;  /* 0x00006b00ff0677ac */ /* 0x000eac0008000a00 */
[----:B------:R-:W3:Y:S08]  /*00a0*/  LDC.64 R8, c[0x0][0x380] ;  /* 0x0000e000ff087b82 */ /* 0x000ef00000000a00 */
[----:B------:R-:W4:Y:S02]  /*00b0*/  LDC.64 R10, c[0x0][0x388] ;  /* 0x0000e200ff0a7b82 */ /* 0x000f240000000a00 */
.L_x_1:
[----:B---3--:R-:W-:-:S04]  /*00c0*/  IMAD.WIDE R2, R0, 0x4, R8 ;  /* 0x0000000400027825 */ /* 0x008fc800078e0208 */
[C---:B----4-:R-:W-:Y:S02]  /*00d0*/  IMAD.WIDE R4, R0.reuse, 0x4, R10 ;  /* 0x0000000400047825 */ /* 0x050fe400078e020a */
[----:B--2---:R-:W2:Y:S04]  /*00e0*/  LDG.E R2, desc[UR6][R2.64] ;  /* 0x0000000602027981 */ /* 0x004ea8000c1e1900 */
[----:B------:R-:W2:Y:S01]  /*00f0*/  LDG.E R5, desc[UR6][R4.64] ;  /* 0x0000000604057981 */ /* 0x000ea2000c1e1900 */
[C---:B0-----:R-:W-:Y:S01]  /*0100*/  IMAD.WIDE R6, R0.reuse, 0x4, R12 ;  /* 0x0000000400067825 */ /* 0x041fe200078e020c */
[----:B-1----:R-:W-:-:S04]  /*0110*/  IADD3 R0, PT, PT, R0, UR4, RZ ;  /* 0x0000000400007c10 */ /* 0x002fc8000fffe0ff */
[----:B------:R-:W-:Y:S02]  /*0120*/  ISETP.GE.AND P0, PT, R0, 0x3e8, PT ;  /* 0x000003e80000780c */ /* 0x000fe40003f06270 */
[----:B--2---:R-:W-:-:S05]  /*0130*/  IADD3 R15, PT, PT, R2, R5, RZ ;  /* 0x00000005020f7210 */ /* 0x004fca0007ffe0ff */
[----:B------:R0:W-:Y:S06]  /*0140*/  STG.E desc[UR6][R6.64], R15 ;  /* 0x0000000f06007986 */ /* 0x0001ec000c101906 */
[----:B------:R-:W-:Y:S05]  /*0150*/  @!P0 BRA `(.L_x_1) ;  /* 0xfffffffc00d88947 */ /* 0x000fea000383ffff */
[----:B------:R-:W-:Y:S05]  /*0160*/  EXIT ;  /* 0x000000000000794d */ /* 0x000fea0003800000 */
.L_x_2:
        /* <DEDUP_REMOVED lines=9> */
.L_x_4:


//--------------------- .nv.shared.reserved.0     --------------------------
	.section	.nv.shared.reserved.0,"aw",@nobits
	.weak		__nv_reservedSMEM_offset_0_alias
	.size		__nv_reservedSMEM_offset_0_alias, 0, 64
	.other		__nv_reservedSMEM_offset_0_alias,@"STO_CUDA_RESERVED_SHARED STV_DEFAULT"
__nv_reservedSMEM_offset_0_alias:
	.zero		0
	.zero		64


//--------------------- .nv.constant0.helloCuda   --------------------------
	.section	.nv.constant0.helloCuda,"a",@progbits
	.sectionflags	@""
	.align	4
.nv.constant0.helloCuda:
	.zero		896


//--------------------- .nv.constant0.matSum      --------------------------
	.section	.nv.constant0.matSum,"a",@progbits
	.sectionflags	@""
	.align	4
.nv.constant0.matSum:
	.zero		920


//--------------------- SYMBOLS --------------------------

	.type		.nv.reservedSmem.offset0,@object
	.size		.nv.reservedSmem.offset0,0x4
